//
// Generated by NVIDIA NVVM Compiler
//
// Compiler Build ID: CL-36424714
// Cuda compilation tools, release 13.0, V13.0.88
// Based on NVVM 20.0.0
//

.version 9.0
.target sm_100
.address_size 64

	// .globl	_Z12sin_parallelPKfPf
.extern .func  (.param .b32 func_retval0) vprintf
(
	.param .b64 vprintf_param_0,
	.param .b64 vprintf_param_1
)
;
.global .align 1 .b8 $str[44] = {10, 32, 103, 108, 111, 98, 97, 108, 32, 37, 100, 32, 124, 32, 116, 104, 114, 101, 97, 100, 32, 37, 100, 32, 124, 32, 98, 108, 111, 99, 107, 32, 37, 100, 32, 124, 32, 37, 102, 32, 37, 102, 10};
.global .align 4 .b8 __cudart_i2opi_f[24] = {65, 144, 67, 60, 153, 149, 98, 219, 192, 221, 52, 245, 209, 87, 39, 252, 41, 21, 68, 78, 110, 131, 249, 162};

.visible .entry _Z12sin_parallelPKfPf(
	.param .u64 .ptr .align 1 _Z12sin_parallelPKfPf_param_0,
	.param .u64 .ptr .align 1 _Z12sin_parallelPKfPf_param_1
)
{
	.local .align 16 .b8 	__local_depot0[64];
	.reg .b64 	%SP;
	.reg .b64 	%SPL;
	.reg .pred 	%p<10>;
	.reg .b32 	%r<46>;
	.reg .b32 	%f<29>;
	.reg .b64 	%rd<33>;
	.reg .b64 	%fd<5>;

	mov.u64 	%SPL, __local_depot0;
	cvta.local.u64 	%SP, %SPL;
	ld.param.u64 	%rd10, [_Z12sin_parallelPKfPf_param_0];
	ld.param.u64 	%rd11, [_Z12sin_parallelPKfPf_param_1];
	add.u64 	%rd1, %SPL, 0;
	mov.u32 	%r1, %tid.x;
	mov.u32 	%r2, %ctaid.x;
	mov.u32 	%r18, %ntid.x;
	mad.lo.s32 	%r3, %r2, %r18, %r1;
	setp.gt.s32 	%p1, %r3, 99;
	@%p1 bra 	$L__BB0_10;
	cvta.to.global.u64 	%rd13, %rd10;
	mul.wide.s32 	%rd14, %r3, 4;
	add.s64 	%rd2, %rd13, %rd14;
	ld.global.f32 	%f1, [%rd2];
	mul.f32 	%f7, %f1, 0f3F22F983;
	cvt.rni.s32.f32 	%r45, %f7;
	cvt.rn.f32.s32 	%f8, %r45;
	fma.rn.f32 	%f9, %f8, 0fBFC90FDA, %f1;
	fma.rn.f32 	%f10, %f8, 0fB3A22168, %f9;
	fma.rn.f32 	%f28, %f8, 0fA7C234C5, %f10;
	abs.f32 	%f3, %f1;
	setp.ltu.f32 	%p2, %f3, 0f47CE4780;
	@%p2 bra 	$L__BB0_9;
	setp.neu.f32 	%p3, %f3, 0f7F800000;
	@%p3 bra 	$L__BB0_4;
	mov.f32 	%f13, 0f00000000;
	mul.rn.f32 	%f28, %f1, %f13;
	mov.b32 	%r45, 0;
	bra.uni 	$L__BB0_9;
$L__BB0_4:
	mov.b32 	%r5, %f1;
	shl.b32 	%r20, %r5, 8;
	or.b32  	%r6, %r20, -2147483648;
	mov.b64 	%rd32, 0;
	mov.b32 	%r42, 0;
	mov.u64 	%rd30, __cudart_i2opi_f;
	mov.u64 	%rd31, %rd1;
$L__BB0_5:
	.pragma "nounroll";
	ld.global.nc.u32 	%r21, [%rd30];
	mad.wide.u32 	%rd17, %r21, %r6, %rd32;
	shr.u64 	%rd32, %rd17, 32;
	st.local.u32 	[%rd31], %rd17;
	add.s32 	%r42, %r42, 1;
	add.s64 	%rd31, %rd31, 4;
	add.s64 	%rd30, %rd30, 4;
	setp.ne.s32 	%p4, %r42, 6;
	@%p4 bra 	$L__BB0_5;
	shr.u32 	%r22, %r5, 23;
	st.local.u32 	[%rd1+24], %rd32;
	and.b32  	%r9, %r22, 31;
	and.b32  	%r23, %r22, 224;
	add.s32 	%r24, %r23, -128;
	shr.u32 	%r25, %r24, 5;
	mul.wide.u32 	%rd18, %r25, 4;
	sub.s64 	%rd9, %rd1, %rd18;
	ld.local.u32 	%r43, [%rd9+24];
	ld.local.u32 	%r44, [%rd9+20];
	setp.eq.s32 	%p5, %r9, 0;
	@%p5 bra 	$L__BB0_8;
	shf.l.wrap.b32 	%r43, %r44, %r43, %r9;
	ld.local.u32 	%r26, [%rd9+16];
	shf.l.wrap.b32 	%r44, %r26, %r44, %r9;
$L__BB0_8:
	shr.u32 	%r27, %r43, 30;
	shf.l.wrap.b32 	%r28, %r44, %r43, 2;
	shl.b32 	%r29, %r44, 2;
	shr.u32 	%r30, %r28, 31;
	add.s32 	%r31, %r30, %r27;
	neg.s32 	%r32, %r31;
	setp.lt.s32 	%p6, %r5, 0;
	selp.b32 	%r45, %r32, %r31, %p6;
	xor.b32  	%r33, %r28, %r5;
	shr.s32 	%r34, %r28, 31;
	xor.b32  	%r35, %r34, %r28;
	xor.b32  	%r36, %r34, %r29;
	cvt.u64.u32 	%rd19, %r35;
	shl.b64 	%rd20, %rd19, 32;
	cvt.u64.u32 	%rd21, %r36;
	or.b64  	%rd22, %rd20, %rd21;
	cvt.rn.f64.s64 	%fd1, %rd22;
	mul.f64 	%fd2, %fd1, 0d3BF921FB54442D19;
	cvt.rn.f32.f64 	%f11, %fd2;
	neg.f32 	%f12, %f11;
	setp.lt.s32 	%p7, %r33, 0;
	selp.f32 	%f28, %f12, %f11, %p7;
$L__BB0_9:
	add.u64 	%rd23, %SP, 32;
	add.u64 	%rd24, %SPL, 32;
	mul.rn.f32 	%f14, %f28, %f28;
	and.b32  	%r38, %r45, 1;
	setp.eq.b32 	%p8, %r38, 1;
	selp.f32 	%f15, 0f3F800000, %f28, %p8;
	fma.rn.f32 	%f16, %f14, %f15, 0f00000000;
	fma.rn.f32 	%f17, %f14, 0f37CBAC00, 0fBAB607ED;
	selp.f32 	%f18, %f17, 0fB94D4153, %p8;
	selp.f32 	%f19, 0f3D2AAABB, 0f3C0885E4, %p8;
	fma.rn.f32 	%f20, %f18, %f14, %f19;
	selp.f32 	%f21, 0fBEFFFFFF, 0fBE2AAAA8, %p8;
	fma.rn.f32 	%f22, %f20, %f14, %f21;
	fma.rn.f32 	%f23, %f22, %f16, %f15;
	and.b32  	%r39, %r45, 2;
	setp.eq.s32 	%p9, %r39, 0;
	mov.f32 	%f24, 0f00000000;
	sub.f32 	%f25, %f24, %f23;
	selp.f32 	%f26, %f23, %f25, %p9;
	cvta.to.global.u64 	%rd25, %rd11;
	add.s64 	%rd27, %rd25, %rd14;
	st.global.f32 	[%rd27], %f26;
	ld.global.f32 	%f27, [%rd2];
	cvt.f64.f32 	%fd3, %f27;
	cvt.f64.f32 	%fd4, %f26;
	st.local.v2.u32 	[%rd24], {%r3, %r1};
	st.local.u32 	[%rd24+8], %r2;
	st.local.v2.f64 	[%rd24+16], {%fd3, %fd4};
	mov.u64 	%rd28, $str;
	cvta.global.u64 	%rd29, %rd28;
	{ // callseq 0, 0
	.param .b64 param0;
	st.param.b64 	[param0], %rd29;
	.param .b64 param1;
	st.param.b64 	[param1], %rd23;
	.param .b32 retval0;
	call.uni (retval0), 
	vprintf, 
	(
	param0, 
	param1
	);
	ld.param.b32 	%r40, [retval0];
	} // callseq 0
$L__BB0_10:
	ret;

}


// ===== COMPILED SASS (sm_100) =====

	.target	sm_100

	.elftype	@"ET_EXEC"


//--------------------- .note.nv.tkinfo           --------------------------
	.section	.note.nv.tkinfo,"",@"SHT_NOTE"
	.sectionflags	@"SHF_NOTE_NV_TKINFO"
	.tkinfo
        /*0018*/ 	.word	0x00000002
        /*0030*/ 	.string	""
        /*0030*/ 	.string	"ptxas"
        /*0030*/ 	.string	"Cuda compilation tools, release 13.0, V13.0.88"
        /*0030*/ 	.string	"Build cuda_13.0.r13.0/compiler.36424714_0"
        /*0030*/ 	.string	"-arch sm_100 -m 64 "



//--------------------- .note.nv.cuinfo           --------------------------
	.section	.note.nv.cuinfo,"",@"SHT_NOTE"
	.sectionflags	@"SHF_NOTE_NV_CUINFO"
        /*0018*/ 	.short	0x0002
        /*001a*/ 	.short	0x0064
        /*001c*/ 	.short	0x0082
	.zero		2


//--------------------- .nv.info                  --------------------------
	.section	.nv.info,"",@"SHT_CUDA_INFO"
	.align	4


	//----- nvinfo : EIATTR_REGCOUNT
	.align		4
        /*0000*/ 	.byte	0x04, 0x2f
        /*0002*/ 	.short	(.L_3 - .L_2)
	.align		4
.L_2:
        /*0004*/ 	.word	index@(_Z12sin_parallelPKfPf)
        /*0008*/ 	.word	0x00000018


	//----- nvinfo : EIATTR_FRAME_SIZE
	.align		4
.L_3:
        /*000c*/ 	.byte	0x04, 0x11
        /*000e*/ 	.short	(.L_5 - .L_4)
	.align		4
.L_4:
        /*0010*/ 	.word	index@(_Z12sin_parallelPKfPf)
        /*0014*/ 	.word	0x00000040


	//----- nvinfo : EIATTR_MIN_STACK_SIZE
	.align		4
.L_5:
        /*0018*/ 	.byte	0x04, 0x12
        /*001a*/ 	.short	(.L_7 - .L_6)
	.align		4
.L_6:
        /*001c*/ 	.word	index@(_Z12sin_parallelPKfPf)
        /*0020*/ 	.word	0x00000040
.L_7:


//--------------------- .nv.compat                --------------------------
	.section	.nv.compat,"",@"SHT_CUDA_COMPAT_INFO"
	.align	4
        /*0000*/ 	.byte	0x02, 0x09, 0x00, 0x00, 0x02, 0x02, 0x01, 0x00, 0x02, 0x05, 0x05, 0x00, 0x03, 0x07, 0x01, 0x01
        /*0010*/ 	.byte	0x02, 0x03, 0x00, 0x00, 0x02, 0x06, 0x01, 0x00, 0x04, 0x0b, 0x08, 0x00, 0x01, 0x00, 0x00, 0x00
        /*0020*/ 	.byte	0x00, 0x00, 0x00, 0x00


//--------------------- .nv.info._Z12sin_parallelPKfPf --------------------------
	.section	.nv.info._Z12sin_parallelPKfPf,"",@"SHT_CUDA_INFO"
	.sectionflags	@""
	.align	4


	//----- nvinfo : EIATTR_CUDA_API_VERSION
	.align		4
        /*0000*/ 	.byte	0x04, 0x37
        /*0002*/ 	.short	(.L_9 - .L_8)
.L_8:
        /*0004*/ 	.word	0x00000082


	//----- nvinfo : EIATTR_KPARAM_INFO
	.align		4
.L_9:
        /*0008*/ 	.byte	0x04, 0x17
        /*000a*/ 	.short	(.L_11 - .L_10)
.L_10:
        /*000c*/ 	.word	0x00000000
        /*0010*/ 	.short	0x0001
        /*0012*/ 	.short	0x0008
        /*0014*/ 	.byte	0x00, 0xf5, 0x21, 0x00


	//----- nvinfo : EIATTR_KPARAM_INFO
	.align		4
.L_11:
        /*0018*/ 	.byte	0x04, 0x17
        /*001a*/ 	.short	(.L_13 - .L_12)
.L_12:
        /*001c*/ 	.word	0x00000000
        /*0020*/ 	.short	0x0000
        /*0022*/ 	.short	0x0000
        /*0024*/ 	.byte	0x00, 0xf5, 0x21, 0x00


	//----- nvinfo : EIATTR_SPARSE_MMA_MASK
	.align		4
.L_13:
        /*0028*/ 	.byte	0x03, 0x50
        /*002a*/ 	.short	0x0000


	//----- nvinfo : EIATTR_MAXREG_COUNT
	.align		4
        /*002c*/ 	.byte	0x03, 0x1b
        /*002e*/ 	.short	0x00ff


	//----- nvinfo : EIATTR_EXTERNS
	.align		4
        /*0030*/ 	.byte	0x04, 0x0f
        /*0032*/ 	.short	(.L_15 - .L_14)


	//   ....[0]....
	.align		4
.L_14:
        /*0034*/ 	.word	index@(vprintf)


	//----- nvinfo : EIATTR_MERCURY_ISA_VERSION
	.align		4
.L_15:
        /*0038*/ 	.byte	0x03, 0x5f
        /*003a*/ 	.short	0x0101


	//----- nvinfo : EIATTR_VRC_CTA_INIT_COUNT
	.align		4
        /*003c*/ 	.byte	0x02, 0x4a
	.zero		1
	.zero		1


	//----- nvinfo : EIATTR_SYSCALL_OFFSETS
	.align		4
        /*0040*/ 	.byte	0x04, 0x46
        /*0042*/ 	.short	(.L_17 - .L_16)


	//   ....[0]....
.L_16:
        /*0044*/ 	.word	0x00000710


	//----- nvinfo : EIATTR_EXIT_INSTR_OFFSETS
	.align		4
.L_17:
        /*0048*/ 	.byte	0x04, 0x1c
        /*004a*/ 	.short	(.L_19 - .L_18)


	//   ....[0]....
.L_18:
        /*004c*/ 	.word	0x00000080


	//   ....[1]....
        /*0050*/ 	.word	0x00000720


	//----- nvinfo : EIATTR_CRS_STACK_SIZE
	.align		4
.L_19:
        /*0054*/ 	.byte	0x04, 0x1e
        /*0056*/ 	.short	(.L_21 - .L_20)
.L_20:
        /*0058*/ 	.word	0x00000000


	//----- nvinfo : EIATTR_CBANK_PARAM_SIZE
	.align		4
.L_21:
        /*005c*/ 	.byte	0x03, 0x19
        /*005e*/ 	.short	0x0010


	//----- nvinfo : EIATTR_PARAM_CBANK
	.align		4
        /*0060*/ 	.byte	0x04, 0x0a
        /*0062*/ 	.short	(.L_23 - .L_22)
	.align		4
.L_22:
        /*0064*/ 	.word	index@(.nv.constant0._Z12sin_parallelPKfPf)
        /*0068*/ 	.short	0x0380
        /*006a*/ 	.short	0x0010


	//----- nvinfo : EIATTR_SW_WAR
	.align		4
.L_23:
        /*006c*/ 	.byte	0x04, 0x36
        /*006e*/ 	.short	(.L_25 - .L_24)
.L_24:
        /*0070*/ 	.word	0x00000008
.L_25:


//--------------------- .nv.callgraph             --------------------------
	.section	.nv.callgraph,"",@"SHT_CUDA_CALLGRAPH"
	.align	4
	.sectionentsize	8
	.align		4
        /*0000*/ 	.word	0x00000000
	.align		4
        /*0004*/ 	.word	0xffffffff
	.align		4
        /*0008*/ 	.word	index@(_Z12sin_parallelPKfPf)
	.align		4
        /*000c*/ 	.word	index@(vprintf)
	.align		4
        /*0010*/ 	.word	0x00000000
	.align		4
        /*0014*/ 	.word	0xfffffffe
	.align		4
        /*0018*/ 	.word	0x00000000
	.align		4
        /*001c*/ 	.word	0xfffffffd
	.align		4
        /*0020*/ 	.word	0x00000000
	.align		4
        /*0024*/ 	.word	0xfffffffc


//--------------------- .nv.constant4             --------------------------
	.section	.nv.constant4,"a",@progbits
	.align	8
	.align		8
.nv.constant4:
        /*0000*/ 	.dword	vprintf
	.align		8
        /*0008*/ 	.dword	$str
	.align		8
        /*0010*/ 	.dword	__cudart_i2opi_f


//--------------------- .text._Z12sin_parallelPKfPf --------------------------
	.section	.text._Z12sin_parallelPKfPf,"ax",@progbits
	.align	128
        .global         _Z12sin_parallelPKfPf
        .type           _Z12sin_parallelPKfPf,@function
        .size           _Z12sin_parallelPKfPf,(.L_x_5 - _Z12sin_parallelPKfPf)
        .other          _Z12sin_parallelPKfPf,@"STO_CUDA_ENTRY STV_DEFAULT"
_Z12sin_parallelPKfPf:
.text._Z12sin_parallelPKfPf:
[----:B------:R-:W0:Y:S01]  /*0000*/  LDC R1, c[0x0][0x37c] ;  /* 0x0000df00ff017b82 */ /* 0x000e220000000800 */
[----:B------:R-:W1:Y:S01]  /*0010*/  S2R R0, SR_CTAID.X ;  /* 0x0000000000007919 */ /* 0x000e620000002500 */
[----:B------:R-:W2:Y:S01]  /*0020*/  LDCU UR8, c[0x0][0x2fc] ;  /* 0x00005f80ff0877ac */ /* 0x000ea20008000800 */
[----:B0-----:R-:W-:Y:S01]  /*0030*/  VIADD R1, R1, 0xffffffc0 ;  /* 0xffffffc001017836 */ /* 0x001fe20000000000 */
[----:B------:R-:W1:Y:S01]  /*0040*/  S2R R3, SR_TID.X ;  /* 0x0000000000037919 */ /* 0x000e620000002100 */
[----:B------:R-:W1:Y:S02]  /*0050*/  LDCU UR4, c[0x0][0x360] ;  /* 0x00006c00ff0477ac */ /* 0x000e640008000800 */
[----:B-1----:R-:W-:-:S05]  /*0060*/  IMAD R2, R0, UR4, R3 ;  /* 0x0000000400027c24 */ /* 0x002fca000f8e0203 */
[----:B------:R-:W-:-:S13]  /*0070*/  ISETP.GT.AND P0, PT, R2, 0x63, PT ;  /* 0x000000630200780c */ /* 0x000fda0003f04270 */
[----:B--2---:R-:W-:Y:S05]  /*0080*/  @P0 EXIT ;  /* 0x000000000000094d */ /* 0x004fea0003800000 */
[----:B------:R-:W0:Y:S01]  /*0090*/  LDC.64 R8, c[0x0][0x380] ;  /* 0x0000e000ff087b82 */ /* 0x000e220000000a00 */
[----:B------:R-:W1:Y:S01]  /*00a0*/  LDCU.64 UR6, c[0x0][0x358] ;  /* 0x00006b00ff0677ac */ /* 0x000e620008000a00 */
[----:B0-----:R-:W-:-:S05]  /*00b0*/  IMAD.WIDE R8, R2, 0x4, R8 ;  /* 0x0000000402087825 */ /* 0x001fca00078e0208 */
[----:B-1----:R-:W2:Y:S01]  /*00c0*/  LDG.E R11, desc[UR6][R8.64] ;  /* 0x00000006080b7981 */ /* 0x002ea2000c1e1900 */
[----:B------:R-:W0:Y:S01]  /*00d0*/  LDC R6, c[0x0][0x2f8] ;  /* 0x0000be00ff067b82 */ /* 0x000e220000000800 */
[----:B------:R-:W-:Y:S01]  /*00e0*/  BSSY.RECONVERGENT B0, `(.L_x_0) ;  /* 0x0000040000007945 */ /* 0x000fe20003800200 */
[C---:B--2---:R-:W-:Y:S01]  /*00f0*/  FMUL R4, R11.reuse, 0.63661974668502807617 ;  /* 0x3f22f9830b047820 */ /* 0x044fe20000400000 */
[----:B------:R-:W-:-:S05]  /*0100*/  FSETP.GE.AND P0, PT, |R11|, 105615, PT ;  /* 0x47ce47800b00780b */ /* 0x000fca0003f06200 */
[----:B------:R-:W1:Y:S02]  /*0110*/  F2I.NTZ R4, R4 ;  /* 0x0000000400047305 */ /* 0x000e640000203100 */
[----:B-1----:R-:W-:-:S05]  /*0120*/  I2FP.F32.S32 R10, R4 ;  /* 0x00000004000a7245 */ /* 0x002fca0000201400 */
[----:B------:R-:W-:-:S04]  /*0130*/  FFMA R5, R10, -1.5707962512969970703, R11 ;  /* 0xbfc90fda0a057823 */ /* 0x000fc8000000000b */
[----:B------:R-:W-:-:S04]  /*0140*/  FFMA R5, R10, -7.5497894158615963534e-08, R5 ;  /* 0xb3a221680a057823 */ /* 0x000fc80000000005 */
[----:B------:R-:W-:Y:S01]  /*0150*/  FFMA R5, R10, -5.3903029534742383927e-15, R5 ;  /* 0xa7c234c50a057823 */ /* 0x000fe20000000005 */
[----:B0-----:R-:W-:Y:S06]  /*0160*/  @!P0 BRA `(.L_x_1) ;  /* 0x0000000000dc8947 */ /* 0x001fec0003800000 */
[----:B------:R-:W-:-:S13]  /*0170*/  FSETP.NEU.AND P0, PT, |R11|, +INF , PT ;  /* 0x7f8000000b00780b */ /* 0x000fda0003f0d200 */
[----:B------:R-:W-:Y:S01]  /*0180*/  @!P0 FMUL R5, RZ, R11 ;  /* 0x0000000bff058220 */ /* 0x000fe20000400000 */
[----:B------:R-:W-:Y:S01]  /*0190*/  @!P0 IMAD.MOV.U32 R4, RZ, RZ, RZ ;  /* 0x000000ffff048224 */ /* 0x000fe200078e00ff */
[----:B------:R-:W-:Y:S06]  /*01a0*/  @!P0 BRA `(.L_x_1) ;  /* 0x0000000000cc8947 */ /* 0x000fec0003800000 */
[----:B------:R-:W-:Y:S01]  /*01b0*/  IMAD.SHL.U32 R5, R11, 0x100, RZ ;  /* 0x000001000b057824 */ /* 0x000fe200078e00ff */
[----:B------:R-:W0:Y:S01]  /*01c0*/  LDCU.64 UR10, c[0x4][0x10] ;  /* 0x01000200ff0a77ac */ /* 0x000e220008000a00 */
[----:B------:R-:W-:Y:S02]  /*01d0*/  IMAD.MOV.U32 R12, RZ, RZ, RZ ;  /* 0x000000ffff0c7224 */ /* 0x000fe400078e00ff */
[----:B------:R-:W-:Y:S01]  /*01e0*/  IMAD.MOV.U32 R4, RZ, RZ, R1 ;  /* 0x000000ffff047224 */ /* 0x000fe200078e0001 */
[----:B------:R-:W-:Y:S01]  /*01f0*/  LOP3.LUT R5, R5, 0x80000000, RZ, 0xfc, !PT ;  /* 0x8000000005057812 */ /* 0x000fe200078efcff */
[----:B------:R-:W-:Y:S01]  /*0200*/  UMOV UR5, URZ ;  /* 0x000000ff00057c82 */ /* 0x000fe20008000000 */
[----:B------:R-:W-:-:S05]  /*0210*/  UMOV UR4, URZ ;  /* 0x000000ff00047c82 */ /* 0x000fca0008000000 */
.L_x_2:
[----:B0-----:R-:W-:Y:S02]  /*0220*/  IMAD.U32 R16, RZ, RZ, UR10 ;  /* 0x0000000aff107e24 */ /* 0x001fe4000f8e00ff */
[----:B------:R-:W-:-:S05]  /*0230*/  IMAD.U32 R17, RZ, RZ, UR11 ;  /* 0x0000000bff117e24 */ /* 0x000fca000f8e00ff */
[----:B------:R-:W2:Y:S01]  /*0240*/  LDG.E.CONSTANT R14, desc[UR6][R16.64] ;  /* 0x00000006100e7981 */ /* 0x000ea2000c1e9900 */
[----:B------:R-:W-:Y:S02]  /*0250*/  UIADD3 UR10, UP0, UPT, UR10, 0x4, URZ ;  /* 0x000000040a0a7890 */ /* 0x000fe4000ff1e0ff */
[----:B------:R-:W-:Y:S02]  /*0260*/  UIADD3 UR4, UPT, UPT, UR4, 0x1, URZ ;  /* 0x0000000104047890 */ /* 0x000fe4000fffe0ff */
[----:B------:R-:W-:Y:S02]  /*0270*/  UIADD3.X UR11, UPT, UPT, URZ, UR11, URZ, UP0, !UPT ;  /* 0x0000000bff0b7290 */ /* 0x000fe400087fe4ff */
[----:B------:R-:W-:Y:S01]  /*0280*/  UISETP.NE.AND UP0, UPT, UR4, 0x6, UPT ;  /* 0x000000060400788c */ /* 0x000fe2000bf05270 */
[----:B--2---:R-:W-:-:S03]  /*0290*/  IMAD.WIDE.U32 R14, R14, R5, RZ ;  /* 0x000000050e0e7225 */ /* 0x004fc600078e00ff */
[----:B------:R-:W-:-:S04]  /*02a0*/  IADD3 R7, P0, PT, R14, R12, RZ ;  /* 0x0000000c0e077210 */ /* 0x000fc80007f1e0ff */
[----:B------:R-:W-:Y:S01]  /*02b0*/  IADD3.X R12, PT, PT, R15, UR5, RZ, P0, !PT ;  /* 0x000000050f0c7c10 */ /* 0x000fe200087fe4ff */
[----:B------:R0:W-:Y:S02]  /*02c0*/  STL [R4], R7 ;  /* 0x0000000704007387 */ /* 0x0001e40000100800 */
[----:B0-----:R-:W-:Y:S01]  /*02d0*/  VIADD R4, R4, 0x4 ;  /* 0x0000000404047836 */ /* 0x001fe20000000000 */
[----:B------:R-:W-:Y:S06]  /*02e0*/  BRA.U UP0, `(.L_x_2) ;  /* 0xfffffffd00cc7547 */ /* 0x000fec000b83ffff */
[----:B------:R-:W-:Y:S01]  /*02f0*/  SHF.R.U32.HI R13, RZ, 0x17, R11 ;  /* 0x00000017ff0d7819 */ /* 0x000fe2000001160b */
[----:B------:R0:W-:Y:S03]  /*0300*/  STL [R1+0x18], R12 ;  /* 0x0000180c01007387 */ /* 0x0001e60000100800 */
[C---:B------:R-:W-:Y:S02]  /*0310*/  LOP3.LUT R4, R13.reuse, 0xe0, RZ, 0xc0, !PT ;  /* 0x000000e00d047812 */ /* 0x040fe400078ec0ff */
[----:B------:R-:W-:-:S03]  /*0320*/  LOP3.LUT P0, RZ, R13, 0x1f, RZ, 0xc0, !PT ;  /* 0x0000001f0dff7812 */ /* 0x000fc6000780c0ff */
[----:B------:R-:W-:-:S05]  /*0330*/  VIADD R4, R4, 0xffffff80 ;  /* 0xffffff8004047836 */ /* 0x000fca0000000000 */
[----:B------:R-:W-:-:S05]  /*0340*/  SHF.R.U32.HI R4, RZ, 0x5, R4 ;  /* 0x00000005ff047819 */ /* 0x000fca0000011604 */
[----:B------:R-:W-:-:S05]  /*0350*/  IMAD R16, R4, -0x4, R1 ;  /* 0xfffffffc04107824 */ /* 0x000fca00078e0201 */
[----:B------:R-:W2:Y:S04]  /*0360*/  LDL R5, [R16+0x18] ;  /* 0x0000180010057983 */ /* 0x000ea80000100800 */
[----:B------:R-:W2:Y:S04]  /*0370*/  LDL R7, [R16+0x14] ;  /* 0x0000140010077983 */ /* 0x000ea80000100800 */
[----:B------:R-:W3:Y:S01]  /*0380*/  @P0 LDL R10, [R16+0x10] ;  /* 0x00001000100a0983 */ /* 0x000ee20000100800 */
[----:B------:R-:W-:Y:S01]  /*0390*/  LOP3.LUT R4, R13, 0x1f, RZ, 0xc0, !PT ;  /* 0x0000001f0d047812 */ /* 0x000fe200078ec0ff */
[----:B------:R-:W-:Y:S01]  /*03a0*/  UMOV UR4, 0x54442d19 ;  /* 0x54442d1900047882 */ /* 0x000fe20000000000 */
[----:B------:R-:W-:-:S02]  /*03b0*/  UMOV UR5, 0x3bf921fb ;  /* 0x3bf921fb00057882 */ /* 0x000fc40000000000 */
[-C--:B--2---:R-:W-:Y:S02]  /*03c0*/  @P0 SHF.L.W.U32.HI R5, R7, R4.reuse, R5 ;  /* 0x0000000407050219 */ /* 0x084fe40000010e05 */
[----:B---3--:R-:W-:Y:S02]  /*03d0*/  @P0 SHF.L.W.U32.HI R7, R10, R4, R7 ;  /* 0x000000040a070219 */ /* 0x008fe40000010e07 */
[----:B------:R-:W-:Y:S02]  /*03e0*/  ISETP.GE.AND P0, PT, R11, RZ, PT ;  /* 0x000000ff0b00720c */ /* 0x000fe40003f06270 */
[C-C-:B------:R-:W-:Y:S01]  /*03f0*/  SHF.L.W.U32.HI R4, R7.reuse, 0x2, R5.reuse ;  /* 0x0000000207047819 */ /* 0x140fe20000010e05 */
[----:B------:R-:W-:Y:S01]  /*0400*/  IMAD.SHL.U32 R7, R7, 0x4, RZ ;  /* 0x0000000407077824 */ /* 0x000fe200078e00ff */
[----:B------:R-:W-:Y:S02]  /*0410*/  SHF.R.U32.HI R5, RZ, 0x1e, R5 ;  /* 0x0000001eff057819 */ /* 0x000fe40000011605 */
[----:B------:R-:W-:-:S02]  /*0420*/  SHF.R.S32.HI R10, RZ, 0x1f, R4 ;  /* 0x0000001fff0a7819 */ /* 0x000fc40000011404 */
[----:B------:R-:W-:Y:S02]  /*0430*/  LOP3.LUT R11, R4, R11, RZ, 0x3c, !PT ;  /* 0x0000000b040b7212 */ /* 0x000fe400078e3cff */
[C---:B------:R-:W-:Y:S02]  /*0440*/  LOP3.LUT R14, R10.reuse, R7, RZ, 0x3c, !PT ;  /* 0x000000070a0e7212 */ /* 0x040fe400078e3cff */
[----:B------:R-:W-:Y:S02]  /*0450*/  LOP3.LUT R15, R10, R4, RZ, 0x3c, !PT ;  /* 0x000000040a0f7212 */ /* 0x000fe400078e3cff */
[----:B------:R-:W-:Y:S02]  /*0460*/  LEA.HI R4, R4, R5, RZ, 0x1 ;  /* 0x0000000504047211 */ /* 0x000fe400078f08ff */
[----:B------:R-:W-:Y:S02]  /*0470*/  ISETP.GE.AND P1, PT, R11, RZ, PT ;  /* 0x000000ff0b00720c */ /* 0x000fe40003f26270 */
[----:B------:R-:W0:Y:S01]  /*0480*/  I2F.F64.S64 R14, R14 ;  /* 0x0000000e000e7312 */ /* 0x000e220000301c00 */
[----:B------:R-:W-:-:S04]  /*0490*/  IMAD.MOV R5, RZ, RZ, -R4 ;  /* 0x000000ffff057224 */ /* 0x000fc800078e0a04 */
[----:B------:R-:W-:Y:S01]  /*04a0*/  @!P0 IMAD.MOV.U32 R4, RZ, RZ, R5 ;  /* 0x000000ffff048224 */ /* 0x000fe200078e0005 */
[----:B0-----:R-:W-:-:S10]  /*04b0*/  DMUL R12, R14, UR4 ;  /* 0x000000040e0c7c28 */ /* 0x001fd40008000000 */
[----:B------:R-:W0:Y:S02]  /*04c0*/  F2F.F32.F64 R12, R12 ;  /* 0x0000000c000c7310 */ /* 0x000e240000301000 */
[----:B0-----:R-:W-:-:S07]  /*04d0*/  FSEL R5, -R12, R12, !P1 ;  /* 0x0000000c0c057208 */ /* 0x001fce0004800100 */
.L_x_1:
[----:B------:R-:W-:Y:S05]  /*04e0*/  BSYNC.RECONVERGENT B0 ;  /* 0x0000000000007941 */ /* 0x000fea0003800200 */
.L_x_0:
[----:B------:R-:W-:Y:S02]  /*04f0*/  IMAD.MOV.U32 R12, RZ, RZ, 0x37cbac00 ;  /* 0x37cbac00ff0c7424 */ /* 0x000fe400078e00ff */
[----:B------:R-:W-:Y:S01]  /*0500*/  FMUL R7, R5, R5 ;  /* 0x0000000505077220 */ /* 0x000fe20000400000 */
[C---:B------:R-:W-:Y:S01]  /*0510*/  LOP3.LUT R13, R4.reuse, 0x1, RZ, 0xc0, !PT ;  /* 0x00000001040d7812 */ /* 0x040fe200078ec0ff */
[----:B------:R-:W0:Y:S01]  /*0520*/  LDC.64 R10, c[0x0][0x388] ;  /* 0x0000e200ff0a7b82 */ /* 0x000e220000000a00 */
[----:B------:R-:W-:Y:S02]  /*0530*/  IMAD.MOV.U32 R14, RZ, RZ, 0x3d2aaabb ;  /* 0x3d2aaabbff0e7424 */ /* 0x000fe400078e00ff */
[----:B------:R-:W-:Y:S01]  /*0540*/  FFMA R12, R7, R12, -0.0013887860113754868507 ;  /* 0xbab607ed070c7423 */ /* 0x000fe2000000000c */
[----:B------:R-:W-:Y:S01]  /*0550*/  ISETP.NE.U32.AND P0, PT, R13, 0x1, PT ;  /* 0x000000010d00780c */ /* 0x000fe20003f05070 */
[----:B------:R-:W-:Y:S01]  /*0560*/  IMAD.MOV.U32 R13, RZ, RZ, 0x3effffff ;  /* 0x3effffffff0d7424 */ /* 0x000fe200078e00ff */
[----:B------:R-:W-:Y:S01]  /*0570*/  LOP3.LUT P1, RZ, R4, 0x2, RZ, 0xc0, !PT ;  /* 0x0000000204ff7812 */ /* 0x000fe2000782c0ff */
[----:B------:R-:W-:Y:S01]  /*0580*/  STL.64 [R1+0x20], R2 ;  /* 0x0000200201007387 */ /* 0x000fe20000100a00 */
[----:B------:R-:W-:Y:S01]  /*0590*/  FSEL R12, R12, -0.00019574658654164522886, !P0 ;  /* 0xb94d41530c0c7808 */ /* 0x000fe20004000000 */
[----:B------:R-:W1:Y:S01]  /*05a0*/  LDCU.64 UR4, c[0x4][0x8] ;  /* 0x01000100ff0477ac */ /* 0x000e620008000a00 */
[----:B------:R-:W-:-:S02]  /*05b0*/  FSEL R14, R14, 0.0083327032625675201416, !P0 ;  /* 0x3c0885e40e0e7808 */ /* 0x000fc40004000000 */
[----:B------:R-:W-:Y:S02]  /*05c0*/  FSEL R13, -R13, -0.16666662693023681641, !P0 ;  /* 0xbe2aaaa80d0d7808 */ /* 0x000fe40004000100 */
[----:B------:R-:W-:Y:S01]  /*05d0*/  FSEL R4, R5, 1, P0 ;  /* 0x3f80000005047808 */ /* 0x000fe20000000000 */
[----:B------:R-:W-:-:S04]  /*05e0*/  FFMA R12, R7, R12, R14 ;  /* 0x0000000c070c7223 */ /* 0x000fc8000000000e */
[C---:B------:R-:W-:Y:S01]  /*05f0*/  FFMA R12, R7.reuse, R12, R13 ;  /* 0x0000000c070c7223 */ /* 0x040fe2000000000d */
[----:B------:R-:W-:-:S04]  /*0600*/  FFMA R7, R7, R4, RZ ;  /* 0x0000000407077223 */ /* 0x000fc800000000ff */
[----:B------:R-:W-:Y:S01]  /*0610*/  FFMA R7, R7, R12, R4 ;  /* 0x0000000c07077223 */ /* 0x000fe20000000004 */
[----:B0-----:R-:W-:-:S04]  /*0620*/  IMAD.WIDE R4, R2, 0x4, R10 ;  /* 0x0000000402047825 */ /* 0x001fc800078e020a */
[----:B------:R-:W-:-:S05]  /*0630*/  @P1 FADD R7, RZ, -R7 ;  /* 0x80000007ff071221 */ /* 0x000fca0000000000 */
[----:B------:R1:W-:Y:S04]  /*0640*/  STG.E desc[UR6][R4.64], R7 ;  /* 0x0000000704007986 */ /* 0x0003e8000c101906 */
[----:B------:R-:W2:Y:S01]  /*0650*/  LDG.E R8, desc[UR6][R8.64] ;  /* 0x0000000608087981 */ /* 0x000ea2000c1e1900 */
[----:B------:R0:W-:Y:S01]  /*0660*/  F2F.F64.F32 R14, R7 ;  /* 0x00000007000e7310 */ /* 0x0001e20000201800 */
[----:B------:R-:W-:Y:S02]  /*0670*/  MOV R10, 0x0 ;  /* 0x00000000000a7802 */ /* 0x000fe40000000f00 */
[----:B------:R3:W-:Y:S01]  /*0680*/  STL [R1+0x28], R0 ;  /* 0x0000280001007387 */ /* 0x0007e20000100800 */
[----:B------:R-:W-:-:S03]  /*0690*/  IADD3 R6, P0, P1, R1, 0x20, R6 ;  /* 0x0000002001067810 */ /* 0x000fc6000791e006 */
[----:B------:R-:W4:Y:S01]  /*06a0*/  LDC.64 R10, c[0x4][R10] ;  /* 0x010000000a0a7b82 */ /* 0x000f220000000a00 */
[----:B-1----:R-:W-:Y:S01]  /*06b0*/  IMAD.U32 R4, RZ, RZ, UR4 ;  /* 0x00000004ff047e24 */ /* 0x002fe2000f8e00ff */
[----:B0-----:R-:W-:Y:S01]  /*06c0*/  IADD3.X R7, PT, PT, RZ, UR8, RZ, P0, P1 ;  /* 0x00000008ff077c10 */ /* 0x001fe200087e24ff */
[----:B------:R-:W-:Y:S01]  /*06d0*/  IMAD.U32 R5, RZ, RZ, UR5 ;  /* 0x00000005ff057e24 */ /* 0x000fe2000f8e00ff */
[----:B--2---:R-:W0:Y:S02]  /*06e0*/  F2F.F64.F32 R12, R8 ;  /* 0x00000008000c7310 */ /* 0x004e240000201800 */
[----:B0---4-:R3:W-:Y:S04]  /*06f0*/  STL.128 [R1+0x30], R12 ;  /* 0x0000300c01007387 */ /* 0x0117e80000100c00 */
[----:B------:R-:W-:-:S07]  /*0700*/  LEPC R20, `(.L_x_3) ;  /* 0x000000001014794e */ /* 0x000fce0000000000 */
[----:B---3--:R-:W-:Y:S05]  /*0710*/  CALL.ABS.NOINC R10 ;  /* 0x000000000a007343 */ /* 0x008fea0003c00000 */
.L_x_3:
[----:B------:R-:W-:Y:S05]  /*0720*/  EXIT ;  /* 0x000000000000794d */ /* 0x000fea0003800000 */
.L_x_4:
[----:B------:R-:W-:-:S00]  /*0730*/  BRA `(.L_x_4) ;  /* 0xfffffffc00fc7947 */ /* 0x000fc0000383ffff */
[----:B------:R-:W-:-:S00]  /*0740*/  NOP ;  /* 0x0000000000007918 */ /* 0x000fc00000000000 */
        /* <DEDUP_REMOVED lines=11> */
.L_x_5:


//--------------------- .nv.global.init           --------------------------
	.section	.nv.global.init,"aw",@progbits
	.align	4
.nv.global.init:
	.type		__cudart_i2opi_f,@object
	.size		__cudart_i2opi_f,($str - __cudart_i2opi_f)
__cudart_i2opi_f:
        /*0000*/ 	.byte	0x41, 0x90, 0x43, 0x3c, 0x99, 0x95, 0x62, 0xdb, 0xc0, 0xdd, 0x34, 0xf5, 0xd1, 0x57, 0x27, 0xfc
        /*0010*/ 	.byte	0x29, 0x15, 0x44, 0x4e, 0x6e, 0x83, 0xf9, 0xa2
	.type		$str,@object
	.size		$str,(.L_0 - $str)
$str:
        /*0018*/ 	.byte	0x0a, 0x20, 0x67, 0x6c, 0x6f, 0x62, 0x61, 0x6c, 0x20, 0x25, 0x64, 0x20, 0x7c, 0x20, 0x74, 0x68
        /*0028*/ 	.byte	0x72, 0x65, 0x61, 0x64, 0x20, 0x25, 0x64, 0x20, 0x7c, 0x20, 0x62, 0x6c, 0x6f, 0x63, 0x6b, 0x20
        /*0038*/ 	.byte	0x25, 0x64, 0x20, 0x7c, 0x20, 0x25, 0x66, 0x20, 0x25, 0x66, 0x0a, 0x00
.L_0:


//--------------------- .nv.shared.reserved.0     --------------------------
	.section	.nv.shared.reserved.0,"aw",@nobits
	.weak		__nv_reservedSMEM_offset_0_alias
	.size		__nv_reservedSMEM_offset_0_alias, 0, 64
	.other		__nv_reservedSMEM_offset_0_alias,@"STO_CUDA_RESERVED_SHARED STV_DEFAULT"
__nv_reservedSMEM_offset_0_alias:
	.zero		0
	.zero		64


//--------------------- .nv.constant0._Z12sin_parallelPKfPf --------------------------
	.section	.nv.constant0._Z12sin_parallelPKfPf,"a",@progbits
	.sectionflags	@""
	.align	4
.nv.constant0._Z12sin_parallelPKfPf:
	.zero		912


//--------------------- SYMBOLS --------------------------

	.type		.nv.reservedSmem.offset0,@object
	.size		.nv.reservedSmem.offset0,0x4
	.type		vprintf,@function
